//
// Generated by NVIDIA NVVM Compiler
//
// Compiler Build ID: CL-36424714
// Cuda compilation tools, release 13.0, V13.0.88
// Based on NVVM 20.0.0
//

.version 9.0
.target sm_100
.address_size 64

	// .globl	_Z11hist_kernelPjS_jj
// _ZZ11hist_kernelPjS_jjE12hist_private has been demoted

.visible .entry _Z11hist_kernelPjS_jj(
	.param .u64 .ptr .align 1 _Z11hist_kernelPjS_jj_param_0,
	.param .u64 .ptr .align 1 _Z11hist_kernelPjS_jj_param_1,
	.param .u32 _Z11hist_kernelPjS_jj_param_2,
	.param .u32 _Z11hist_kernelPjS_jj_param_3
)
{
	.reg .pred 	%p<20>;
	.reg .b32 	%r<136>;
	.reg .b64 	%rd<19>;
	// demoted variable
	.shared .align 4 .b8 _ZZ11hist_kernelPjS_jjE12hist_private[16384];
	ld.param.u64 	%rd6, [_Z11hist_kernelPjS_jj_param_0];
	ld.param.u64 	%rd7, [_Z11hist_kernelPjS_jj_param_1];
	ld.param.u32 	%r46, [_Z11hist_kernelPjS_jj_param_2];
	ld.param.u32 	%r47, [_Z11hist_kernelPjS_jj_param_3];
	cvta.to.global.u64 	%rd1, %rd7;
	mov.u32 	%r133, %tid.x;
	setp.ge.u32 	%p1, %r133, %r47;
	@%p1 bra 	$L__BB0_13;
	not.b32 	%r48, %r133;
	add.s32 	%r49, %r47, %r48;
	shr.u32 	%r50, %r49, 9;
	add.s32 	%r2, %r50, 1;
	and.b32  	%r3, %r2, 15;
	setp.lt.u32 	%p2, %r49, 7680;
	mov.u32 	%r124, %r133;
	@%p2 bra 	$L__BB0_4;
	and.b32  	%r51, %r2, 16777200;
	neg.s32 	%r122, %r51;
	shl.b32 	%r52, %r133, 2;
	mov.u32 	%r53, _ZZ11hist_kernelPjS_jjE12hist_private;
	add.s32 	%r54, %r52, %r53;
	add.s32 	%r121, %r54, 16384;
	mov.u32 	%r124, %r133;
$L__BB0_3:
	.pragma "nounroll";
	mov.b32 	%r55, 0;
	st.shared.u32 	[%r121+-16384], %r55;
	st.shared.u32 	[%r121+-14336], %r55;
	st.shared.u32 	[%r121+-12288], %r55;
	st.shared.u32 	[%r121+-10240], %r55;
	st.shared.u32 	[%r121+-8192], %r55;
	st.shared.u32 	[%r121+-6144], %r55;
	st.shared.u32 	[%r121+-4096], %r55;
	st.shared.u32 	[%r121+-2048], %r55;
	st.shared.u32 	[%r121], %r55;
	st.shared.u32 	[%r121+2048], %r55;
	st.shared.u32 	[%r121+4096], %r55;
	st.shared.u32 	[%r121+6144], %r55;
	st.shared.u32 	[%r121+8192], %r55;
	st.shared.u32 	[%r121+10240], %r55;
	st.shared.u32 	[%r121+12288], %r55;
	st.shared.u32 	[%r121+14336], %r55;
	add.s32 	%r124, %r124, 8192;
	add.s32 	%r122, %r122, 16;
	add.s32 	%r121, %r121, 32768;
	setp.ne.s32 	%p3, %r122, 0;
	@%p3 bra 	$L__BB0_3;
$L__BB0_4:
	setp.eq.s32 	%p4, %r3, 0;
	@%p4 bra 	$L__BB0_13;
	and.b32  	%r13, %r2, 7;
	setp.lt.u32 	%p5, %r3, 8;
	@%p5 bra 	$L__BB0_7;
	shl.b32 	%r56, %r124, 2;
	mov.u32 	%r57, _ZZ11hist_kernelPjS_jjE12hist_private;
	add.s32 	%r58, %r57, %r56;
	mov.b32 	%r59, 0;
	st.shared.u32 	[%r58], %r59;
	st.shared.u32 	[%r58+2048], %r59;
	st.shared.u32 	[%r58+4096], %r59;
	st.shared.u32 	[%r58+6144], %r59;
	st.shared.u32 	[%r58+8192], %r59;
	st.shared.u32 	[%r58+10240], %r59;
	st.shared.u32 	[%r58+12288], %r59;
	st.shared.u32 	[%r58+14336], %r59;
	add.s32 	%r124, %r124, 4096;
$L__BB0_7:
	setp.eq.s32 	%p6, %r13, 0;
	@%p6 bra 	$L__BB0_13;
	and.b32  	%r16, %r2, 3;
	setp.lt.u32 	%p7, %r13, 4;
	@%p7 bra 	$L__BB0_10;
	shl.b32 	%r60, %r124, 2;
	mov.u32 	%r61, _ZZ11hist_kernelPjS_jjE12hist_private;
	add.s32 	%r62, %r61, %r60;
	mov.b32 	%r63, 0;
	st.shared.u32 	[%r62], %r63;
	st.shared.u32 	[%r62+2048], %r63;
	st.shared.u32 	[%r62+4096], %r63;
	st.shared.u32 	[%r62+6144], %r63;
	add.s32 	%r124, %r124, 2048;
$L__BB0_10:
	setp.eq.s32 	%p8, %r16, 0;
	@%p8 bra 	$L__BB0_13;
	shl.b32 	%r64, %r124, 2;
	mov.u32 	%r65, _ZZ11hist_kernelPjS_jjE12hist_private;
	add.s32 	%r128, %r65, %r64;
	neg.s32 	%r127, %r16;
$L__BB0_12:
	.pragma "nounroll";
	mov.b32 	%r66, 0;
	st.shared.u32 	[%r128], %r66;
	add.s32 	%r128, %r128, 2048;
	add.s32 	%r127, %r127, 1;
	setp.ne.s32 	%p9, %r127, 0;
	@%p9 bra 	$L__BB0_12;
$L__BB0_13:
	bar.sync 	0;
	mov.u32 	%r67, %ctaid.x;
	mov.u32 	%r25, %ntid.x;
	mad.lo.s32 	%r129, %r67, %r25, %r133;
	setp.ge.u32 	%p10, %r129, %r46;
	@%p10 bra 	$L__BB0_16;
	cvta.to.global.u64 	%rd2, %rd6;
	mov.u32 	%r68, %nctaid.x;
	mul.lo.s32 	%r27, %r25, %r68;
	mov.u32 	%r71, _ZZ11hist_kernelPjS_jjE12hist_private;
$L__BB0_15:
	mul.wide.s32 	%rd8, %r129, 4;
	add.s64 	%rd9, %rd2, %rd8;
	ld.global.u32 	%r69, [%rd9];
	shl.b32 	%r70, %r69, 2;
	add.s32 	%r72, %r71, %r70;
	atom.shared.add.u32 	%r73, [%r72], 1;
	add.s32 	%r129, %r129, %r27;
	setp.lt.u32 	%p11, %r129, %r46;
	@%p11 bra 	$L__BB0_15;
$L__BB0_16:
	setp.ge.u32 	%p12, %r133, %r47;
	bar.sync 	0;
	@%p12 bra 	$L__BB0_28;
	not.b32 	%r74, %r133;
	add.s32 	%r30, %r47, %r74;
	shr.u32 	%r75, %r30, 9;
	add.s32 	%r31, %r75, 1;
	and.b32  	%r32, %r31, 7;
	setp.lt.u32 	%p13, %r30, 3584;
	@%p13 bra 	$L__BB0_20;
	and.b32  	%r76, %r31, 16777208;
	neg.s32 	%r131, %r76;
	mul.wide.u32 	%rd10, %r133, 4;
	add.s64 	%rd11, %rd10, %rd1;
	add.s64 	%rd18, %rd11, 8192;
	shl.b32 	%r77, %r133, 2;
	mov.u32 	%r78, _ZZ11hist_kernelPjS_jjE12hist_private;
	add.s32 	%r79, %r77, %r78;
	add.s32 	%r130, %r79, 8192;
$L__BB0_19:
	.pragma "nounroll";
	ld.shared.u32 	%r80, [%r130+-8192];
	atom.global.add.u32 	%r81, [%rd18+-8192], %r80;
	ld.shared.u32 	%r82, [%r130+-6144];
	atom.global.add.u32 	%r83, [%rd18+-6144], %r82;
	ld.shared.u32 	%r84, [%r130+-4096];
	atom.global.add.u32 	%r85, [%rd18+-4096], %r84;
	ld.shared.u32 	%r86, [%r130+-2048];
	atom.global.add.u32 	%r87, [%rd18+-2048], %r86;
	ld.shared.u32 	%r88, [%r130];
	atom.global.add.u32 	%r89, [%rd18], %r88;
	ld.shared.u32 	%r90, [%r130+2048];
	atom.global.add.u32 	%r91, [%rd18+2048], %r90;
	ld.shared.u32 	%r92, [%r130+4096];
	atom.global.add.u32 	%r93, [%rd18+4096], %r92;
	ld.shared.u32 	%r94, [%r130+6144];
	atom.global.add.u32 	%r95, [%rd18+6144], %r94;
	add.s32 	%r133, %r133, 4096;
	add.s32 	%r131, %r131, 8;
	add.s64 	%rd18, %rd18, 16384;
	add.s32 	%r130, %r130, 16384;
	setp.ne.s32 	%p14, %r131, 0;
	@%p14 bra 	$L__BB0_19;
$L__BB0_20:
	setp.eq.s32 	%p15, %r32, 0;
	@%p15 bra 	$L__BB0_28;
	setp.lt.u32 	%p16, %r32, 4;
	@%p16 bra 	$L__BB0_23;
	mul.wide.u32 	%rd12, %r133, 4;
	add.s64 	%rd13, %rd1, %rd12;
	shl.b32 	%r96, %r133, 2;
	mov.u32 	%r97, _ZZ11hist_kernelPjS_jjE12hist_private;
	add.s32 	%r98, %r97, %r96;
	ld.shared.u32 	%r99, [%r98];
	atom.global.add.u32 	%r100, [%rd13], %r99;
	ld.shared.u32 	%r101, [%r98+2048];
	atom.global.add.u32 	%r102, [%rd13+2048], %r101;
	ld.shared.u32 	%r103, [%r98+4096];
	atom.global.add.u32 	%r104, [%rd13+4096], %r103;
	ld.shared.u32 	%r105, [%r98+6144];
	atom.global.add.u32 	%r106, [%rd13+6144], %r105;
	add.s32 	%r133, %r133, 2048;
$L__BB0_23:
	and.b32  	%r107, %r31, 3;
	setp.eq.s32 	%p17, %r107, 0;
	@%p17 bra 	$L__BB0_28;
	setp.eq.s32 	%p18, %r107, 1;
	@%p18 bra 	$L__BB0_26;
	mul.wide.u32 	%rd14, %r133, 4;
	add.s64 	%rd15, %rd1, %rd14;
	shl.b32 	%r108, %r133, 2;
	mov.u32 	%r109, _ZZ11hist_kernelPjS_jjE12hist_private;
	add.s32 	%r110, %r109, %r108;
	ld.shared.u32 	%r111, [%r110];
	atom.global.add.u32 	%r112, [%rd15], %r111;
	ld.shared.u32 	%r113, [%r110+2048];
	atom.global.add.u32 	%r114, [%rd15+2048], %r113;
	add.s32 	%r133, %r133, 1024;
$L__BB0_26:
	and.b32  	%r115, %r30, 512;
	setp.ne.s32 	%p19, %r115, 0;
	@%p19 bra 	$L__BB0_28;
	mul.wide.u32 	%rd16, %r133, 4;
	add.s64 	%rd17, %rd1, %rd16;
	shl.b32 	%r116, %r133, 2;
	mov.u32 	%r117, _ZZ11hist_kernelPjS_jjE12hist_private;
	add.s32 	%r118, %r117, %r116;
	ld.shared.u32 	%r119, [%r118];
	atom.global.add.u32 	%r120, [%rd17], %r119;
$L__BB0_28:
	ret;

}


// ===== COMPILED SASS (sm_100) =====

	.target	sm_100

	.elftype	@"ET_EXEC"


//--------------------- .note.nv.tkinfo           --------------------------
	.section	.note.nv.tkinfo,"",@"SHT_NOTE"
	.sectionflags	@"SHF_NOTE_NV_TKINFO"
	.tkinfo
        /*0018*/ 	.word	0x00000002
        /*0030*/ 	.string	""
        /*0030*/ 	.string	"ptxas"
        /*0030*/ 	.string	"Cuda compilation tools, release 13.0, V13.0.88"
        /*0030*/ 	.string	"Build cuda_13.0.r13.0/compiler.36424714_0"
        /*0030*/ 	.string	"-arch sm_100 -m 64 "



//--------------------- .note.nv.cuinfo           --------------------------
	.section	.note.nv.cuinfo,"",@"SHT_NOTE"
	.sectionflags	@"SHF_NOTE_NV_CUINFO"
        /*0018*/ 	.short	0x0002
        /*001a*/ 	.short	0x0064
        /*001c*/ 	.short	0x0082
	.zero		2


//--------------------- .nv.info                  --------------------------
	.section	.nv.info,"",@"SHT_CUDA_INFO"
	.align	4


	//----- nvinfo : EIATTR_REGCOUNT
	.align		4
        /*0000*/ 	.byte	0x04, 0x2f
        /*0002*/ 	.short	(.L_1 - .L_0)
	.align		4
.L_0:
        /*0004*/ 	.word	index@(_Z11hist_kernelPjS_jj)
        /*0008*/ 	.word	0x0000001a


	//----- nvinfo : EIATTR_FRAME_SIZE
	.align		4
.L_1:
        /*000c*/ 	.byte	0x04, 0x11
        /*000e*/ 	.short	(.L_3 - .L_2)
	.align		4
.L_2:
        /*0010*/ 	.word	index@(_Z11hist_kernelPjS_jj)
        /*0014*/ 	.word	0x00000000


	//----- nvinfo : EIATTR_MIN_STACK_SIZE
	.align		4
.L_3:
        /*0018*/ 	.byte	0x04, 0x12
        /*001a*/ 	.short	(.L_5 - .L_4)
	.align		4
.L_4:
        /*001c*/ 	.word	index@(_Z11hist_kernelPjS_jj)
        /*0020*/ 	.word	0x00000000
.L_5:


//--------------------- .nv.compat                --------------------------
	.section	.nv.compat,"",@"SHT_CUDA_COMPAT_INFO"
	.align	4
        /*0000*/ 	.byte	0x02, 0x09, 0x00, 0x00, 0x02, 0x02, 0x01, 0x00, 0x02, 0x05, 0x05, 0x00, 0x03, 0x07, 0x01, 0x01
        /*0010*/ 	.byte	0x02, 0x03, 0x00, 0x00, 0x02, 0x06, 0x01, 0x00, 0x04, 0x0b, 0x08, 0x00, 0x09, 0x00, 0x00, 0x00
        /*0020*/ 	.byte	0x00, 0x00, 0x00, 0x00


//--------------------- .nv.info._Z11hist_kernelPjS_jj --------------------------
	.section	.nv.info._Z11hist_kernelPjS_jj,"",@"SHT_CUDA_INFO"
	.sectionflags	@""
	.align	4


	//----- nvinfo : EIATTR_CUDA_API_VERSION
	.align		4
        /*0000*/ 	.byte	0x04, 0x37
        /*0002*/ 	.short	(.L_7 - .L_6)
.L_6:
        /*0004*/ 	.word	0x00000082


	//----- nvinfo : EIATTR_KPARAM_INFO
	.align		4
.L_7:
        /*0008*/ 	.byte	0x04, 0x17
        /*000a*/ 	.short	(.L_9 - .L_8)
.L_8:
        /*000c*/ 	.word	0x00000000
        /*0010*/ 	.short	0x0003
        /*0012*/ 	.short	0x0014
        /*0014*/ 	.byte	0x00, 0xf0, 0x11, 0x00


	//----- nvinfo : EIATTR_KPARAM_INFO
	.align		4
.L_9:
        /*0018*/ 	.byte	0x04, 0x17
        /*001a*/ 	.short	(.L_11 - .L_10)
.L_10:
        /*001c*/ 	.word	0x00000000
        /*0020*/ 	.short	0x0002
        /*0022*/ 	.short	0x0010
        /*0024*/ 	.byte	0x00, 0xf0, 0x11, 0x00


	//----- nvinfo : EIATTR_KPARAM_INFO
	.align		4
.L_11:
        /*0028*/ 	.byte	0x04, 0x17
        /*002a*/ 	.short	(.L_13 - .L_12)
.L_12:
        /*002c*/ 	.word	0x00000000
        /*0030*/ 	.short	0x0001
        /*0032*/ 	.short	0x0008
        /*0034*/ 	.byte	0x00, 0xf5, 0x21, 0x00


	//----- nvinfo : EIATTR_KPARAM_INFO
	.align		4
.L_13:
        /*0038*/ 	.byte	0x04, 0x17
        /*003a*/ 	.short	(.L_15 - .L_14)
.L_14:
        /*003c*/ 	.word	0x00000000
        /*0040*/ 	.short	0x0000
        /*0042*/ 	.short	0x0000
        /*0044*/ 	.byte	0x00, 0xf5, 0x21, 0x00


	//----- nvinfo : EIATTR_SPARSE_MMA_MASK
	.align		4
.L_15:
        /*0048*/ 	.byte	0x03, 0x50
        /*004a*/ 	.short	0x0000


	//----- nvinfo : EIATTR_MAXREG_COUNT
	.align		4
        /*004c*/ 	.byte	0x03, 0x1b
        /*004e*/ 	.short	0x00ff


	//----- nvinfo : EIATTR_NUM_BARRIERS
	.align		4
        /*0050*/ 	.byte	0x02, 0x4c
        /*0052*/ 	.byte	0x01
	.zero		1


	//----- nvinfo : EIATTR_MERCURY_ISA_VERSION
	.align		4
        /*0054*/ 	.byte	0x03, 0x5f
        /*0056*/ 	.short	0x0101


	//----- nvinfo : EIATTR_VRC_CTA_INIT_COUNT
	.align		4
        /*0058*/ 	.byte	0x02, 0x4a
	.zero		1
	.zero		1


	//----- nvinfo : EIATTR_EXIT_INSTR_OFFSETS
	.align		4
        /*005c*/ 	.byte	0x04, 0x1c
        /*005e*/ 	.short	(.L_17 - .L_16)


	//   ....[0]....
.L_16:
        /*0060*/ 	.word	0x00000770


	//   ....[1]....
        /*0064*/ 	.word	0x00000a50


	//   ....[2]....
        /*0068*/ 	.word	0x00000ba0


	//   ....[3]....
        /*006c*/ 	.word	0x00000cb0


	//   ....[4]....
        /*0070*/ 	.word	0x00000d40


	//----- nvinfo : EIATTR_CRS_STACK_SIZE
	.align		4
.L_17:
        /*0074*/ 	.byte	0x04, 0x1e
        /*0076*/ 	.short	(.L_19 - .L_18)
.L_18:
        /*0078*/ 	.word	0x00000000


	//----- nvinfo : EIATTR_CBANK_PARAM_SIZE
	.align		4
.L_19:
        /*007c*/ 	.byte	0x03, 0x19
        /*007e*/ 	.short	0x0018


	//----- nvinfo : EIATTR_PARAM_CBANK
	.align		4
        /*0080*/ 	.byte	0x04, 0x0a
        /*0082*/ 	.short	(.L_21 - .L_20)
	.align		4
.L_20:
        /*0084*/ 	.word	index@(.nv.constant0._Z11hist_kernelPjS_jj)
        /*0088*/ 	.short	0x0380
        /*008a*/ 	.short	0x0018


	//----- nvinfo : EIATTR_SW_WAR
	.align		4
.L_21:
        /*008c*/ 	.byte	0x04, 0x36
        /*008e*/ 	.short	(.L_23 - .L_22)
.L_22:
        /*0090*/ 	.word	0x00000008
.L_23:


//--------------------- .nv.callgraph             --------------------------
	.section	.nv.callgraph,"",@"SHT_CUDA_CALLGRAPH"
	.align	4
	.sectionentsize	8
	.align		4
        /*0000*/ 	.word	0x00000000
	.align		4
        /*0004*/ 	.word	0xffffffff
	.align		4
        /*0008*/ 	.word	0x00000000
	.align		4
        /*000c*/ 	.word	0xfffffffe
	.align		4
        /*0010*/ 	.word	0x00000000
	.align		4
        /*0014*/ 	.word	0xfffffffd
	.align		4
        /*0018*/ 	.word	0x00000000
	.align		4
        /*001c*/ 	.word	0xfffffffc


//--------------------- .text._Z11hist_kernelPjS_jj --------------------------
	.section	.text._Z11hist_kernelPjS_jj,"ax",@progbits
	.align	128
        .global         _Z11hist_kernelPjS_jj
        .type           _Z11hist_kernelPjS_jj,@function
        .size           _Z11hist_kernelPjS_jj,(.L_x_21 - _Z11hist_kernelPjS_jj)
        .other          _Z11hist_kernelPjS_jj,@"STO_CUDA_ENTRY STV_DEFAULT"
_Z11hist_kernelPjS_jj:
.text._Z11hist_kernelPjS_jj:
[----:B------:R-:W-:Y:S01]  /*0000*/  LDC R1, c[0x0][0x37c] ;  /* 0x0000df00ff017b82 */ /* 0x000fe20000000800 */
[----:B------:R-:W0:Y:S01]  /*0010*/  S2R R0, SR_TID.X ;  /* 0x0000000000007919 */ /* 0x000e220000002100 */
[----:B------:R-:W0:Y:S01]  /*0020*/  LDCU UR8, c[0x0][0x394] ;  /* 0x00007280ff0877ac */ /* 0x000e220008000800 */
[----:B------:R-:W-:Y:S01]  /*0030*/  BSSY.RECONVERGENT B0, `(.L_x_0) ;  /* 0x0000059000007945 */ /* 0x000fe20003800200 */
[----:B0-----:R-:W-:-:S13]  /*0040*/  ISETP.GE.U32.AND P0, PT, R0, UR8, PT ;  /* 0x0000000800007c0c */ /* 0x001fda000bf06070 */
[----:B------:R-:W-:Y:S05]  /*0050*/  @P0 BRA `(.L_x_1) ;  /* 0x0000000400580947 */ /* 0x000fea0003800000 */
[----:B------:R-:W-:Y:S01]  /*0060*/  LOP3.LUT R2, RZ, R0, RZ, 0x33, !PT ;  /* 0x00000000ff027212 */ /* 0x000fe200078e33ff */
[----:B------:R-:W-:Y:S04]  /*0070*/  BSSY.RECONVERGENT B1, `(.L_x_2) ;  /* 0x0000025000017945 */ /* 0x000fe80003800200 */
[----:B------:R-:W-:-:S05]  /*0080*/  VIADD R2, R2, UR8 ;  /* 0x0000000802027c36 */ /* 0x000fca0008000000 */
[C---:B------:R-:W-:Y:S02]  /*0090*/  ISETP.GE.U32.AND P0, PT, R2.reuse, 0x1e00, PT ;  /* 0x00001e000200780c */ /* 0x040fe40003f06070 */
[----:B------:R-:W-:Y:S01]  /*00a0*/  LEA.HI R5, R2, 0x1, RZ, 0x17 ;  /* 0x0000000102057811 */ /* 0x000fe200078fb8ff */
[----:B------:R-:W-:-:S03]  /*00b0*/  IMAD.MOV.U32 R2, RZ, RZ, R0 ;  /* 0x000000ffff027224 */ /* 0x000fc600078e0000 */
[----:B------:R-:W-:-:S04]  /*00c0*/  LOP3.LUT R6, R5, 0xf, RZ, 0xc0, !PT ;  /* 0x0000000f05067812 */ /* 0x000fc800078ec0ff */
[----:B------:R-:W-:-:S03]  /*00d0*/  ISETP.NE.AND P1, PT, R6, RZ, PT ;  /* 0x000000ff0600720c */ /* 0x000fc60003f25270 */
[----:B------:R-:W-:Y:S10]  /*00e0*/  @!P0 BRA `(.L_x_3) ;  /* 0x0000000000748947 */ /* 0x000ff40003800000 */
[----:B------:R-:W0:Y:S01]  /*00f0*/  S2UR UR5, SR_CgaCtaId ;  /* 0x00000000000579c3 */ /* 0x000e220000008800 */
[----:B------:R-:W-:Y:S01]  /*0100*/  UMOV UR4, 0x400 ;  /* 0x0000040000047882 */ /* 0x000fe20000000000 */
[----:B------:R-:W-:Y:S01]  /*0110*/  LOP3.LUT R3, R5, 0xfffff0, RZ, 0xc0, !PT ;  /* 0x00fffff005037812 */ /* 0x000fe200078ec0ff */
[----:B------:R-:W-:-:S04]  /*0120*/  IMAD.MOV.U32 R2, RZ, RZ, R0 ;  /* 0x000000ffff027224 */ /* 0x000fc800078e0000 */
[----:B------:R-:W-:Y:S01]  /*0130*/  IMAD.MOV R3, RZ, RZ, -R3 ;  /* 0x000000ffff037224 */ /* 0x000fe200078e0a03 */
[----:B0-----:R-:W-:-:S06]  /*0140*/  ULEA UR4, UR5, UR4, 0x18 ;  /* 0x0000000405047291 */ /* 0x001fcc000f8ec0ff */
[----:B------:R-:W-:-:S05]  /*0150*/  LEA R4, R0, UR4, 0x2 ;  /* 0x0000000400047c11 */ /* 0x000fca000f8e10ff */
[----:B------:R-:W-:-:S07]  /*0160*/  VIADD R4, R4, 0x4000 ;  /* 0x0000400004047836 */ /* 0x000fce0000000000 */
.L_x_4:
[----:B------:R-:W-:Y:S01]  /*0170*/  VIADD R3, R3, 0x10 ;  /* 0x0000001003037836 */ /* 0x000fe20000000000 */
[----:B------:R-:W-:Y:S01]  /*0180*/  STS [R4+-0x4000], RZ ;  /* 0xffc000ff04007388 */ /* 0x000fe20000000800 */
[----:B------:R-:W-:-:S03]  /*0190*/  VIADD R2, R2, 0x2000 ;  /* 0x0000200002027836 */ /* 0x000fc60000000000 */
[----:B------:R-:W-:Y:S01]  /*01a0*/  ISETP.NE.AND P0, PT, R3, RZ, PT ;  /* 0x000000ff0300720c */ /* 0x000fe20003f05270 */
[----:B------:R-:W-:Y:S04]  /*01b0*/  STS [R4+-0x3800], RZ ;  /* 0xffc800ff04007388 */ /* 0x000fe80000000800 */
[----:B------:R-:W-:Y:S04]  /*01c0*/  STS [R4+-0x3000], RZ ;  /* 0xffd000ff04007388 */ /* 0x000fe80000000800 */
[----:B------:R-:W-:Y:S04]  /*01d0*/  STS [R4+-0x2800], RZ ;  /* 0xffd800ff04007388 */ /* 0x000fe80000000800 */
[----:B------:R-:W-:Y:S04]  /*01e0*/  STS [R4+-0x2000], RZ ;  /* 0xffe000ff04007388 */ /* 0x000fe80000000800 */
[----:B------:R-:W-:Y:S04]  /*01f0*/  STS [R4+-0x1800], RZ ;  /* 0xffe800ff04007388 */ /* 0x000fe80000000800 */
[----:B------:R-:W-:Y:S04]  /*0200*/  STS [R4+-0x1000], RZ ;  /* 0xfff000ff04007388 */ /* 0x000fe80000000800 */
[----:B------:R-:W-:Y:S04]  /*0210*/  STS [R4+-0x800], RZ ;  /* 0xfff800ff04007388 */ /* 0x000fe80000000800 */
[----:B------:R-:W-:Y:S04]  /*0220*/  STS [R4], RZ ;  /* 0x000000ff04007388 */ /* 0x000fe80000000800 */
[----:B------:R-:W-:Y:S04]  /*0230*/  STS [R4+0x800], RZ ;  /* 0x000800ff04007388 */ /* 0x000fe80000000800 */
[----:B------:R-:W-:Y:S04]  /*0240*/  STS [R4+0x1000], RZ ;  /* 0x001000ff04007388 */ /* 0x000fe80000000800 */
[----:B------:R-:W-:Y:S04]  /*0250*/  STS [R4+0x1800], RZ ;  /* 0x001800ff04007388 */ /* 0x000fe80000000800 */
[----:B------:R-:W-:Y:S04]  /*0260*/  STS [R4+0x2000], RZ ;  /* 0x002000ff04007388 */ /* 0x000fe80000000800 */
[----:B------:R-:W-:Y:S04]  /*0270*/  STS [R4+0x2800], RZ ;  /* 0x002800ff04007388 */ /* 0x000fe80000000800 */
[----:B------:R-:W-:Y:S04]  /*0280*/  STS [R4+0x3000], RZ ;  /* 0x003000ff04007388 */ /* 0x000fe80000000800 */
[----:B------:R0:W-:Y:S02]  /*0290*/  STS [R4+0x3800], RZ ;  /* 0x003800ff04007388 */ /* 0x0001e40000000800 */
[----:B0-----:R-:W-:Y:S01]  /*02a0*/  VIADD R4, R4, 0x8000 ;  /* 0x0000800004047836 */ /* 0x001fe20000000000 */
[----:B------:R-:W-:Y:S06]  /*02b0*/  @P0 BRA `(.L_x_4) ;  /* 0xfffffffc00ac0947 */ /* 0x000fec000383ffff */
.L_x_3:
[----:B------:R-:W-:Y:S05]  /*02c0*/  BSYNC.RECONVERGENT B1 ;  /* 0x0000000000017941 */ /* 0x000fea0003800200 */
.L_x_2:
[----:B------:R-:W-:Y:S05]  /*02d0*/  @!P1 BRA `(.L_x_1) ;  /* 0x0000000000b89947 */ /* 0x000fea0003800000 */
[----:B------:R-:W-:Y:S01]  /*02e0*/  ISETP.GE.U32.AND P0, PT, R6, 0x8, PT ;  /* 0x000000080600780c */ /* 0x000fe20003f06070 */
[----:B------:R-:W-:Y:S01]  /*02f0*/  BSSY.RECONVERGENT B1, `(.L_x_5) ;  /* 0x0000011000017945 */ /* 0x000fe20003800200 */
[----:B------:R-:W-:-:S04]  /*0300*/  LOP3.LUT R4, R5, 0x7, RZ, 0xc0, !PT ;  /* 0x0000000705047812 */ /* 0x000fc800078ec0ff */
[----:B------:R-:W-:-:S07]  /*0310*/  ISETP.NE.AND P1, PT, R4, RZ, PT ;  /* 0x000000ff0400720c */ /* 0x000fce0003f25270 */
[----:B------:R-:W-:Y:S06]  /*0320*/  @!P0 BRA `(.L_x_6) ;  /* 0x0000000000348947 */ /* 0x000fec0003800000 */
[----:B------:R-:W0:Y:S01]  /*0330*/  S2UR UR5, SR_CgaCtaId ;  /* 0x00000000000579c3 */ /* 0x000e220000008800 */
[----:B------:R-:W-:Y:S02]  /*0340*/  UMOV UR4, 0x400 ;  /* 0x0000040000047882 */ /* 0x000fe40000000000 */
[----:B0-----:R-:W-:-:S06]  /*0350*/  ULEA UR4, UR5, UR4, 0x18 ;  /* 0x0000000405047291 */ /* 0x001fcc000f8ec0ff */
[C---:B------:R-:W-:Y:S01]  /*0360*/  LEA R3, R2.reuse, UR4, 0x2 ;  /* 0x0000000402037c11 */ /* 0x040fe2000f8e10ff */
[----:B------:R-:W-:-:S04]  /*0370*/  VIADD R2, R2, 0x1000 ;  /* 0x0000100002027836 */ /* 0x000fc80000000000 */
[----:B------:R0:W-:Y:S04]  /*0380*/  STS [R3], RZ ;  /* 0x000000ff03007388 */ /* 0x0001e80000000800 */
[----:B------:R0:W-:Y:S04]  /*0390*/  STS [R3+0x800], RZ ;  /* 0x000800ff03007388 */ /* 0x0001e80000000800 */
[----:B------:R0:W-:Y:S04]  /*03a0*/  STS [R3+0x1000], RZ ;  /* 0x001000ff03007388 */ /* 0x0001e80000000800 */
[----:B------:R0:W-:Y:S04]  /*03b0*/  STS [R3+0x1800], RZ ;  /* 0x001800ff03007388 */ /* 0x0001e80000000800 */
[----:B------:R0:W-:Y:S04]  /*03c0*/  STS [R3+0x2000], RZ ;  /* 0x002000ff03007388 */ /* 0x0001e80000000800 */
[----:B------:R0:W-:Y:S04]  /*03d0*/  STS [R3+0x2800], RZ ;  /* 0x002800ff03007388 */ /* 0x0001e80000000800 */
[----:B------:R0:W-:Y:S04]  /*03e0*/  STS [R3+0x3000], RZ ;  /* 0x003000ff03007388 */ /* 0x0001e80000000800 */
[----:B------:R0:W-:Y:S02]  /*03f0*/  STS [R3+0x3800], RZ ;  /* 0x003800ff03007388 */ /* 0x0001e40000000800 */
.L_x_6:
[----:B------:R-:W-:Y:S05]  /*0400*/  BSYNC.RECONVERGENT B1 ;  /* 0x0000000000017941 */ /* 0x000fea0003800200 */
.L_x_5:
[----:B------:R-:W-:Y:S05]  /*0410*/  @!P1 BRA `(.L_x_1) ;  /* 0x0000000000689947 */ /* 0x000fea0003800000 */
[----:B------:R-:W-:Y:S01]  /*0420*/  ISETP.GE.U32.AND P0, PT, R4, 0x4, PT ;  /* 0x000000040400780c */ /* 0x000fe20003f06070 */
[----:B------:R-:W-:Y:S01]  /*0430*/  BSSY.RECONVERGENT B1, `(.L_x_7) ;  /* 0x000000d000017945 */ /* 0x000fe20003800200 */
[----:B0-----:R-:W-:-:S04]  /*0440*/  LOP3.LUT R3, R5, 0x3, RZ, 0xc0, !PT ;  /* 0x0000000305037812 */ /* 0x001fc800078ec0ff */
        /* <DEDUP_REMOVED lines=10> */
[----:B------:R0:W-:Y:S02]  /*04f0*/  STS [R4+0x1800], RZ ;  /* 0x001800ff04007388 */ /* 0x0001e40000000800 */
.L_x_8:
[----:B------:R-:W-:Y:S05]  /*0500*/  BSYNC.RECONVERGENT B1 ;  /* 0x0000000000017941 */ /* 0x000fea0003800200 */
.L_x_7:
[----:B------:R-:W-:Y:S05]  /*0510*/  @!P1 BRA `(.L_x_1) ;  /* 0x0000000000289947 */ /* 0x000fea0003800000 */
[----:B------:R-:W1:Y:S01]  /*0520*/  S2UR UR5, SR_CgaCtaId ;  /* 0x00000000000579c3 */ /* 0x000e620000008800 */
[----:B------:R-:W-:Y:S01]  /*0530*/  UMOV UR4, 0x400 ;  /* 0x0000040000047882 */ /* 0x000fe20000000000 */
[----:B------:R-:W-:Y:S01]  /*0540*/  IMAD.MOV R3, RZ, RZ, -R3 ;  /* 0x000000ffff037224 */ /* 0x000fe200078e0a03 */
[----:B-1----:R-:W-:-:S06]  /*0550*/  ULEA UR4, UR5, UR4, 0x18 ;  /* 0x0000000405047291 */ /* 0x002fcc000f8ec0ff */
[----:B------:R-:W-:-:S07]  /*0560*/  LEA R2, R2, UR4, 0x2 ;  /* 0x0000000402027c11 */ /* 0x000fce000f8e10ff */
.L_x_9:
[----:B------:R-:W-:Y:S01]  /*0570*/  VIADD R3, R3, 0x1 ;  /* 0x0000000103037836 */ /* 0x000fe20000000000 */
[----:B------:R1:W-:Y:S04]  /*0580*/  STS [R2], RZ ;  /* 0x000000ff02007388 */ /* 0x0003e80000000800 */
[----:B------:R-:W-:Y:S01]  /*0590*/  ISETP.NE.AND P0, PT, R3, RZ, PT ;  /* 0x000000ff0300720c */ /* 0x000fe20003f05270 */
[----:B-1----:R-:W-:-:S12]  /*05a0*/  VIADD R2, R2, 0x800 ;  /* 0x0000080002027836 */ /* 0x002fd80000000000 */
[----:B------:R-:W-:Y:S05]  /*05b0*/  @P0 BRA `(.L_x_9) ;  /* 0xfffffffc00ec0947 */ /* 0x000fea000383ffff */
.L_x_1:
[----:B------:R-:W-:Y:S05]  /*05c0*/  BSYNC.RECONVERGENT B0 ;  /* 0x0000000000007941 */ /* 0x000fea0003800200 */
.L_x_0:
[----:B------:R-:W1:Y:S01]  /*05d0*/  S2UR UR4, SR_CTAID.X ;  /* 0x00000000000479c3 */ /* 0x000e620000002500 */
[----:B------:R-:W2:Y:S01]  /*05e0*/  LDCU UR5, c[0x0][0x390] ;  /* 0x00007200ff0577ac */ /* 0x000ea20008000800 */
[----:B------:R-:W-:Y:S06]  /*05f0*/  BSSY.RECONVERGENT B0, `(.L_x_10) ;  /* 0x0000016000007945 */ /* 0x000fec0003800200 */
[----:B------:R-:W-:Y:S01]  /*0600*/  BAR.SYNC.DEFER_BLOCKING 0x0 ;  /* 0x0000000000007b1d */ /* 0x000fe20000010000 */
[----:B------:R-:W-:-:S07]  /*0610*/  ISETP.GE.U32.AND P1, PT, R0, UR8, PT ;  /* 0x0000000800007c0c */ /* 0x000fce000bf26070 */
[----:B0-----:R-:W1:Y:S01]  /*0620*/  LDC R3, c[0x0][0x360] ;  /* 0x0000d800ff037b82 */ /* 0x001e620000000800 */
[----:B------:R-:W0:Y:S01]  /*0630*/  LDCU.64 UR6, c[0x0][0x358] ;  /* 0x00006b00ff0677ac */ /* 0x000e220008000a00 */
[----:B-1----:R-:W-:-:S05]  /*0640*/  IMAD R2, R3, UR4, R0 ;  /* 0x0000000403027c24 */ /* 0x002fca000f8e0200 */
[----:B--2---:R-:W-:-:S13]  /*0650*/  ISETP.GE.U32.AND P0, PT, R2, UR5, PT ;  /* 0x0000000502007c0c */ /* 0x004fda000bf06070 */
[----:B0-----:R-:W-:Y:S05]  /*0660*/  @P0 BRA `(.L_x_11) ;  /* 0x0000000000380947 */ /* 0x001fea0003800000 */
[----:B------:R-:W0:Y:S01]  /*0670*/  S2R R7, SR_CgaCtaId ;  /* 0x0000000000077919 */ /* 0x000e220000008800 */
[----:B------:R-:W1:Y:S01]  /*0680*/  LDC.64 R4, c[0x0][0x380] ;  /* 0x0000e000ff047b82 */ /* 0x000e620000000a00 */
[----:B------:R-:W2:Y:S01]  /*0690*/  LDCU UR4, c[0x0][0x370] ;  /* 0x00006e00ff0477ac */ /* 0x000ea20008000800 */
[----:B------:R-:W-:-:S04]  /*06a0*/  MOV R6, 0x400 ;  /* 0x0000040000067802 */ /* 0x000fc80000000f00 */
[----:B0-----:R-:W-:Y:S01]  /*06b0*/  LEA R9, R7, R6, 0x18 ;  /* 0x0000000607097211 */ /* 0x001fe200078ec0ff */
[----:B------:R-:W-:Y:S02]  /*06c0*/  IMAD.MOV.U32 R7, RZ, RZ, R2 ;  /* 0x000000ffff077224 */ /* 0x000fe400078e0002 */
[----:B--2---:R-:W-:-:S07]  /*06d0*/  IMAD R6, R3, UR4, RZ ;  /* 0x0000000403067c24 */ /* 0x004fce000f8e02ff */
.L_x_12:
[----:B-1----:R-:W-:-:S06]  /*06e0*/  IMAD.WIDE R2, R7, 0x4, R4 ;  /* 0x0000000407027825 */ /* 0x002fcc00078e0204 */
[----:B------:R-:W2:Y:S01]  /*06f0*/  LDG.E R2, desc[UR6][R2.64] ;  /* 0x0000000602027981 */ /* 0x000ea2000c1e1900 */
[----:B------:R-:W-:-:S05]  /*0700*/  IMAD.IADD R7, R6, 0x1, R7 ;  /* 0x0000000106077824 */ /* 0x000fca00078e0207 */
[----:B------:R-:W-:Y:S01]  /*0710*/  ISETP.GE.U32.AND P0, PT, R7, UR5, PT ;  /* 0x0000000507007c0c */ /* 0x000fe2000bf06070 */
[----:B0-2---:R-:W-:-:S05]  /*0720*/  IMAD R8, R2, 0x4, R9 ;  /* 0x0000000402087824 */ /* 0x005fca00078e0209 */
[----:B------:R0:W-:Y:S07]  /*0730*/  ATOMS.POPC.INC.32 RZ, [R8+URZ] ;  /* 0x0000000008ff7f8c */ /* 0x0001ee000d8000ff */
[----:B------:R-:W-:Y:S05]  /*0740*/  @!P0 BRA `(.L_x_12) ;  /* 0xfffffffc00e48947 */ /* 0x000fea000383ffff */
.L_x_11:
[----:B------:R-:W-:Y:S05]  /*0750*/  BSYNC.RECONVERGENT B0 ;  /* 0x0000000000007941 */ /* 0x000fea0003800200 */
.L_x_10:
[----:B------:R-:W-:Y:S06]  /*0760*/  BAR.SYNC.DEFER_BLOCKING 0x0 ;  /* 0x0000000000007b1d */ /* 0x000fec0000010000 */
[----:B------:R-:W-:Y:S05]  /*0770*/  @P1 EXIT ;  /* 0x000000000000194d */ /* 0x000fea0003800000 */
[----:B------:R-:W-:Y:S01]  /*0780*/  LOP3.LUT R2, RZ, R0, RZ, 0x33, !PT ;  /* 0x00000000ff027212 */ /* 0x000fe200078e33ff */
[----:B------:R-:W-:Y:S04]  /*0790*/  BSSY.RECONVERGENT B0, `(.L_x_13) ;  /* 0x000002b000007945 */ /* 0x000fe80003800200 */
[----:B------:R-:W-:-:S05]  /*07a0*/  VIADD R2, R2, UR8 ;  /* 0x0000000802027c36 */ /* 0x000fca0008000000 */
[C---:B------:R-:W-:Y:S02]  /*07b0*/  ISETP.GE.U32.AND P1, PT, R2.reuse, 0xe00, PT ;  /* 0x00000e000200780c */ /* 0x040fe40003f26070 */
[----:B------:R-:W-:-:S04]  /*07c0*/  LEA.HI R10, R2, 0x1, RZ, 0x17 ;  /* 0x00000001020a7811 */ /* 0x000fc800078fb8ff */
[----:B------:R-:W-:-:S04]  /*07d0*/  LOP3.LUT R12, R10, 0x7, RZ, 0xc0, !PT ;  /* 0x000000070a0c7812 */ /* 0x000fc800078ec0ff */
[----:B------:R-:W-:-:S03]  /*07e0*/  ISETP.NE.AND P0, PT, R12, RZ, PT ;  /* 0x000000ff0c00720c */ /* 0x000fc60003f05270 */
[----:B------:R-:W-:Y:S10]  /*07f0*/  @!P1 BRA `(.L_x_14) ;  /* 0x0000000000909947 */ /* 0x000ff40003800000 */
[----:B------:R-:W1:Y:S01]  /*0800*/  S2UR UR5, SR_CgaCtaId ;  /* 0x00000000000579c3 */ /* 0x000e620000008800 */
[----:B------:R-:W-:Y:S01]  /*0810*/  UMOV UR4, 0x400 ;  /* 0x0000040000047882 */ /* 0x000fe20000000000 */
[----:B------:R-:W-:-:S05]  /*0820*/  LOP3.LUT R3, R10, 0xfffff8, RZ, 0xc0, !PT ;  /* 0x00fffff80a037812 */ /* 0x000fca00078ec0ff */
[----:B------:R-:W-:Y:S01]  /*0830*/  IMAD.MOV R3, RZ, RZ, -R3 ;  /* 0x000000ffff037224 */ /* 0x000fe200078e0a03 */
[----:B------:R-:W2:Y:S01]  /*0840*/  LDC.64 R4, c[0x0][0x388] ;  /* 0x0000e200ff047b82 */ /* 0x000ea20000000a00 */
[----:B-1----:R-:W-:-:S06]  /*0850*/  ULEA UR4, UR5, UR4, 0x18 ;  /* 0x0000000405047291 */ /* 0x002fcc000f8ec0ff */
[C---:B------:R-:W-:Y:S01]  /*0860*/  LEA R6, R0.reuse, UR4, 0x2 ;  /* 0x0000000400067c11 */ /* 0x040fe2000f8e10ff */
[----:B--2---:R-:W-:-:S04]  /*0870*/  IMAD.WIDE.U32 R4, R0, 0x4, R4 ;  /* 0x0000000400047825 */ /* 0x004fc800078e0004 */
[----:B------:R-:W-:Y:S01]  /*0880*/  VIADD R6, R6, 0x2000 ;  /* 0x0000200006067836 */ /* 0x000fe20000000000 */
[----:B0-----:R-:W-:-:S05]  /*0890*/  IADD3 R8, P1, PT, R4, 0x2000, RZ ;  /* 0x0000200004087810 */ /* 0x001fca0007f3e0ff */
[----:B------:R-:W-:-:S08]  /*08a0*/  IMAD.X R23, RZ, RZ, R5, P1 ;  /* 0x000000ffff177224 */ /* 0x000fd000008e0605 */
.L_x_15:
[----:B0-----:R-:W0:Y:S04]  /*08b0*/  LDS R7, [R6+-0x2000] ;  /* 0xffe0000006077984 */ /* 0x001e280000000800 */
[----:B------:R-:W1:Y:S04]  /*08c0*/  LDS R9, [R6+-0x1800] ;  /* 0xffe8000006097984 */ /* 0x000e680000000800 */
[----:B------:R-:W2:Y:S04]  /*08d0*/  LDS R11, [R6+-0x1000] ;  /* 0xfff00000060b7984 */ /* 0x000ea80000000800 */
[----:B------:R-:W3:Y:S04]  /*08e0*/  LDS R13, [R6+-0x800] ;  /* 0xfff80000060d7984 */ /* 0x000ee80000000800 */
[----:B------:R-:W4:Y:S04]  /*08f0*/  LDS R15, [R6] ;  /* 0x00000000060f7984 */ /* 0x000f280000000800 */
[----:B------:R-:W5:Y:S04]  /*0900*/  LDS R17, [R6+0x800] ;  /* 0x0008000006117984 */ /* 0x000f680000000800 */
[----:B------:R-:W5:Y:S04]  /*0910*/  LDS R19, [R6+0x1000] ;  /* 0x0010000006137984 */ /* 0x000f680000000800 */
[----:B------:R-:W5:Y:S01]  /*0920*/  LDS R21, [R6+0x1800] ;  /* 0x0018000006157984 */ /* 0x000f620000000800 */
[----:B------:R-:W-:-:S02]  /*0930*/  VIADD R3, R3, 0x8 ;  /* 0x0000000803037836 */ /* 0x000fc40000000000 */
[----:B------:R-:W-:Y:S02]  /*0940*/  IMAD.MOV.U32 R4, RZ, RZ, R8 ;  /* 0x000000ffff047224 */ /* 0x000fe400078e0008 */
[----:B------:R-:W-:Y:S01]  /*0950*/  IMAD.MOV.U32 R5, RZ, RZ, R23 ;  /* 0x000000ffff057224 */ /* 0x000fe200078e0017 */
[----:B------:R-:W-:-:S04]  /*0960*/  ISETP.NE.AND P1, PT, R3, RZ, PT ;  /* 0x000000ff0300720c */ /* 0x000fc80003f25270 */
[----:B0-----:R0:W-:Y:S04]  /*0970*/  REDG.E.ADD.STRONG.GPU desc[UR6][R4.64+-0x2000], R7 ;  /* 0xffe000070400798e */ /* 0x0011e8000c12e106 */
[----:B-1----:R0:W-:Y:S01]  /*0980*/  REDG.E.ADD.STRONG.GPU desc[UR6][R4.64+-0x1800], R9 ;  /* 0xffe800090400798e */ /* 0x0021e2000c12e106 */
[----:B------:R-:W-:-:S03]  /*0990*/  IADD3 R8, P2, PT, R4, 0x4000, RZ ;  /* 0x0000400004087810 */ /* 0x000fc60007f5e0ff */
[----:B--2---:R0:W-:Y:S04]  /*09a0*/  REDG.E.ADD.STRONG.GPU desc[UR6][R4.64+-0x1000], R11 ;  /* 0xfff0000b0400798e */ /* 0x0041e8000c12e106 */
[----:B---3--:R0:W-:Y:S04]  /*09b0*/  REDG.E.ADD.STRONG.GPU desc[UR6][R4.64+-0x800], R13 ;  /* 0xfff8000d0400798e */ /* 0x0081e8000c12e106 */
[----:B----4-:R0:W-:Y:S04]  /*09c0*/  REDG.E.ADD.STRONG.GPU desc[UR6][R4.64], R15 ;  /* 0x0000000f0400798e */ /* 0x0101e8000c12e106 */
[----:B-----5:R0:W-:Y:S04]  /*09d0*/  REDG.E.ADD.STRONG.GPU desc[UR6][R4.64+0x800], R17 ;  /* 0x000800110400798e */ /* 0x0201e8000c12e106 */
[----:B------:R0:W-:Y:S01]  /*09e0*/  REDG.E.ADD.STRONG.GPU desc[UR6][R4.64+0x1000], R19 ;  /* 0x001000130400798e */ /* 0x0001e2000c12e106 */
[----:B------:R-:W-:-:S03]  /*09f0*/  IMAD.X R23, RZ, RZ, R5, P2 ;  /* 0x000000ffff177224 */ /* 0x000fc600010e0605 */
[----:B------:R0:W-:Y:S01]  /*0a00*/  REDG.E.ADD.STRONG.GPU desc[UR6][R4.64+0x1800], R21 ;  /* 0x001800150400798e */ /* 0x0001e2000c12e106 */
[----:B------:R-:W-:Y:S02]  /*0a10*/  VIADD R0, R0, 0x1000 ;  /* 0x0000100000007836 */ /* 0x000fe40000000000 */
[----:B------:R-:W-:Y:S01]  /*0a20*/  VIADD R6, R6, 0x4000 ;  /* 0x0000400006067836 */ /* 0x000fe20000000000 */
[----:B------:R-:W-:Y:S06]  /*0a30*/  @P1 BRA `(.L_x_15) ;  /* 0xfffffffc009c1947 */ /* 0x000fec000383ffff */
.L_x_14:
[----:B------:R-:W-:Y:S05]  /*0a40*/  BSYNC.RECONVERGENT B0 ;  /* 0x0000000000007941 */ /* 0x000fea0003800200 */
.L_x_13:
[----:B------:R-:W-:Y:S05]  /*0a50*/  @!P0 EXIT ;  /* 0x000000000000894d */ /* 0x000fea0003800000 */
[----:B------:R-:W-:Y:S01]  /*0a60*/  ISETP.GE.U32.AND P0, PT, R12, 0x4, PT ;  /* 0x000000040c00780c */ /* 0x000fe20003f06070 */
[----:B------:R-:W-:Y:S01]  /*0a70*/  BSSY.RECONVERGENT B0, `(.L_x_16) ;  /* 0x0000012000007945 */ /* 0x000fe20003800200 */
[----:B------:R-:W-:-:S11]  /*0a80*/  LOP3.LUT P1, R10, R10, 0x3, RZ, 0xc0, !PT ;  /* 0x000000030a0a7812 */ /* 0x000fd6000782c0ff */
[----:B------:R-:W-:Y:S05]  /*0a90*/  @!P0 BRA `(.L_x_17) ;  /* 0x00000000003c8947 */ /* 0x000fea0003800000 */
[----:B------:R-:W1:Y:S01]  /*0aa0*/  S2UR UR5, SR_CgaCtaId ;  /* 0x00000000000579c3 */ /* 0x000e620000008800 */
[----:B------:R-:W-:-:S07]  /*0ab0*/  UMOV UR4, 0x400 ;  /* 0x0000040000047882 */ /* 0x000fce0000000000 */
[----:B0-----:R-:W0:Y:S01]  /*0ac0*/  LDC.64 R4, c[0x0][0x388] ;  /* 0x0000e200ff047b82 */ /* 0x001e220000000a00 */
[----:B-1----:R-:W-:-:S06]  /*0ad0*/  ULEA UR4, UR5, UR4, 0x18 ;  /* 0x0000000405047291 */ /* 0x002fcc000f8ec0ff */
[C---:B------:R-:W-:Y:S01]  /*0ae0*/  LEA R6, R0.reuse, UR4, 0x2 ;  /* 0x0000000400067c11 */ /* 0x040fe2000f8e10ff */
[----:B0-----:R-:W-:-:S04]  /*0af0*/  IMAD.WIDE.U32 R4, R0, 0x4, R4 ;  /* 0x0000000400047825 */ /* 0x001fc800078e0004 */
[----:B------:R-:W0:Y:S04]  /*0b00*/  LDS R3, [R6] ;  /* 0x0000000006037984 */ /* 0x000e280000000800 */
[----:B------:R-:W1:Y:S04]  /*0b10*/  LDS R7, [R6+0x800] ;  /* 0x0008000006077984 */ /* 0x000e680000000800 */
[----:B------:R-:W2:Y:S04]  /*0b20*/  LDS R9, [R6+0x1000] ;  /* 0x0010000006097984 */ /* 0x000ea80000000800 */
[----:B------:R-:W3:Y:S04]  /*0b30*/  LDS R11, [R6+0x1800] ;  /* 0x00180000060b7984 */ /* 0x000ee80000000800 */
[----:B0-----:R4:W-:Y:S04]  /*0b40*/  REDG.E.ADD.STRONG.GPU desc[UR6][R4.64], R3 ;  /* 0x000000030400798e */ /* 0x0019e8000c12e106 */
[----:B-1----:R4:W-:Y:S04]  /*0b50*/  REDG.E.ADD.STRONG.GPU desc[UR6][R4.64+0x800], R7 ;  /* 0x000800070400798e */ /* 0x0029e8000c12e106 */
[----:B--2---:R4:W-:Y:S04]  /*0b60*/  REDG.E.ADD.STRONG.GPU desc[UR6][R4.64+0x1000], R9 ;  /* 0x001000090400798e */ /* 0x0049e8000c12e106 */
[----:B---3--:R4:W-:Y:S01]  /*0b70*/  REDG.E.ADD.STRONG.GPU desc[UR6][R4.64+0x1800], R11 ;  /* 0x0018000b0400798e */ /* 0x0089e2000c12e106 */
[----:B------:R-:W-:-:S07]  /*0b80*/  VIADD R0, R0, 0x800 ;  /* 0x0000080000007836 */ /* 0x000fce0000000000 */
.L_x_17:
[----:B------:R-:W-:Y:S05]  /*0b90*/  BSYNC.RECONVERGENT B0 ;  /* 0x0000000000007941 */ /* 0x000fea0003800200 */
.L_x_16:
[----:B------:R-:W-:Y:S05]  /*0ba0*/  @!P1 EXIT ;  /* 0x000000000000994d */ /* 0x000fea0003800000 */
[----:B------:R-:W-:Y:S01]  /*0bb0*/  ISETP.NE.AND P1, PT, R10, 0x1, PT ;  /* 0x000000010a00780c */ /* 0x000fe20003f25270 */
[----:B------:R-:W-:Y:S01]  /*0bc0*/  BSSY.RECONVERGENT B0, `(.L_x_18) ;  /* 0x000000e000007945 */ /* 0x000fe20003800200 */
[----:B------:R-:W-:-:S11]  /*0bd0*/  LOP3.LUT P0, RZ, R2, 0x200, RZ, 0xc0, !PT ;  /* 0x0000020002ff7812 */ /* 0x000fd6000780c0ff */
[----:B------:R-:W-:Y:S05]  /*0be0*/  @!P1 BRA `(.L_x_19) ;  /* 0x00000000002c9947 */ /* 0x000fea0003800000 */
[----:B------:R-:W1:Y:S01]  /*0bf0*/  S2UR UR5, SR_CgaCtaId ;  /* 0x00000000000579c3 */ /* 0x000e620000008800 */
[----:B------:R-:W-:-:S07]  /*0c00*/  UMOV UR4, 0x400 ;  /* 0x0000040000047882 */ /* 0x000fce0000000000 */
[----:B----4-:R-:W2:Y:S01]  /*0c10*/  LDC.64 R2, c[0x0][0x388] ;  /* 0x0000e200ff027b82 */ /* 0x010ea20000000a00 */
[----:B-1----:R-:W-:-:S06]  /*0c20*/  ULEA UR4, UR5, UR4, 0x18 ;  /* 0x0000000405047291 */ /* 0x002fcc000f8ec0ff */
[C---:B0-----:R-:W-:Y:S01]  /*0c30*/  LEA R4, R0.reuse, UR4, 0x2 ;  /* 0x0000000400047c11 */ /* 0x041fe2000f8e10ff */
[----:B--2---:R-:W-:-:S04]  /*0c40*/  IMAD.WIDE.U32 R2, R0, 0x4, R2 ;  /* 0x0000000400027825 */ /* 0x004fc800078e0002 */
[----:B------:R-:W0:Y:S04]  /*0c50*/  LDS R5, [R4] ;  /* 0x0000000004057984 */ /* 0x000e280000000800 */
[----:B------:R-:W1:Y:S04]  /*0c60*/  LDS R7, [R4+0x800] ;  /* 0x0008000004077984 */ /* 0x000e680000000800 */
[----:B0-----:R2:W-:Y:S04]  /*0c70*/  REDG.E.ADD.STRONG.GPU desc[UR6][R2.64], R5 ;  /* 0x000000050200798e */ /* 0x0015e8000c12e106 */
[----:B-1----:R2:W-:Y:S01]  /*0c80*/  REDG.E.ADD.STRONG.GPU desc[UR6][R2.64+0x800], R7 ;  /* 0x000800070200798e */ /* 0x0025e2000c12e106 */
[----:B------:R-:W-:-:S07]  /*0c90*/  VIADD R0, R0, 0x400 ;  /* 0x0000040000007836 */ /* 0x000fce0000000000 */
.L_x_19:
[----:B------:R-:W-:Y:S05]  /*0ca0*/  BSYNC.RECONVERGENT B0 ;  /* 0x0000000000007941 */ /* 0x000fea0003800200 */
.L_x_18:
[----:B------:R-:W-:Y:S05]  /*0cb0*/  @P0 EXIT ;  /* 0x000000000000094d */ /* 0x000fea0003800000 */
[----:B------:R-:W1:Y:S01]  /*0cc0*/  S2UR UR5, SR_CgaCtaId ;  /* 0x00000000000579c3 */ /* 0x000e620000008800 */
[----:B------:R-:W-:-:S07]  /*0cd0*/  UMOV UR4, 0x400 ;  /* 0x0000040000047882 */ /* 0x000fce0000000000 */
[----:B--2-4-:R-:W2:Y:S01]  /*0ce0*/  LDC.64 R2, c[0x0][0x388] ;  /* 0x0000e200ff027b82 */ /* 0x014ea20000000a00 */
[----:B-1----:R-:W-:-:S06]  /*0cf0*/  ULEA UR4, UR5, UR4, 0x18 ;  /* 0x0000000405047291 */ /* 0x002fcc000f8ec0ff */
[C---:B0-----:R-:W-:Y:S01]  /*0d00*/  LEA R4, R0.reuse, UR4, 0x2 ;  /* 0x0000000400047c11 */ /* 0x041fe2000f8e10ff */
[----:B--2---:R-:W-:-:S04]  /*0d10*/  IMAD.WIDE.U32 R2, R0, 0x4, R2 ;  /* 0x0000000400027825 */ /* 0x004fc800078e0002 */
[----:B------:R-:W0:Y:S04]  /*0d20*/  LDS R5, [R4] ;  /* 0x0000000004057984 */ /* 0x000e280000000800 */
[----:B0-----:R-:W-:Y:S01]  /*0d30*/  REDG.E.ADD.STRONG.GPU desc[UR6][R2.64], R5 ;  /* 0x000000050200798e */ /* 0x001fe2000c12e106 */
[----:B------:R-:W-:Y:S05]  /*0d40*/  EXIT ;  /* 0x000000000000794d */ /* 0x000fea0003800000 */
.L_x_20:
[----:B------:R-:W-:-:S00]  /*0d50*/  BRA `(.L_x_20) ;  /* 0xfffffffc00fc7947 */ /* 0x000fc0000383ffff */
[----:B------:R-:W-:-:S00]  /*0d60*/  NOP ;  /* 0x0000000000007918 */ /* 0x000fc00000000000 */
        /* <DEDUP_REMOVED lines=9> */
.L_x_21:


//--------------------- .nv.shared._Z11hist_kernelPjS_jj --------------------------
	.section	.nv.shared._Z11hist_kernelPjS_jj,"aw",@nobits
	.sectionflags	@""
	.align	4
.nv.shared._Z11hist_kernelPjS_jj:
	.zero		17408


//--------------------- .nv.shared.reserved.0     --------------------------
	.section	.nv.shared.reserved.0,"aw",@nobits
	.weak		__nv_reservedSMEM_offset_0_alias
	.size		__nv_reservedSMEM_offset_0_alias, 0, 64
	.other		__nv_reservedSMEM_offset_0_alias,@"STO_CUDA_RESERVED_SHARED STV_DEFAULT"
__nv_reservedSMEM_offset_0_alias:
	.zero		0
	.zero		64


//--------------------- .nv.constant0._Z11hist_kernelPjS_jj --------------------------
	.section	.nv.constant0._Z11hist_kernelPjS_jj,"a",@progbits
	.sectionflags	@""
	.align	4
.nv.constant0._Z11hist_kernelPjS_jj:
	.zero		920


//--------------------- SYMBOLS --------------------------

	.type		.nv.reservedSmem.offset0,@object
	.size		.nv.reservedSmem.offset0,0x4
	.type		.nv.reservedSmem.cap,@object
	.size		.nv.reservedSmem.cap,0x4
